//
// Generated by NVIDIA NVVM Compiler
//
// Compiler Build ID: CL-36424714
// Cuda compilation tools, release 13.0, V13.0.88
// Based on NVVM 20.0.0
//

.version 9.0
.target sm_100
.address_size 64

	// .globl	_Z6CreatePdm

.visible .entry _Z6CreatePdm(
	.param .u64 .ptr .align 1 _Z6CreatePdm_param_0,
	.param .u64 _Z6CreatePdm_param_1
)
{
	.reg .pred 	%p<4>;
	.reg .b32 	%r<11>;
	.reg .b64 	%rd<22>;
	.reg .b64 	%fd<3>;

	ld.param.u64 	%rd10, [_Z6CreatePdm_param_0];
	ld.param.u64 	%rd9, [_Z6CreatePdm_param_1];
	cvta.to.global.u64 	%rd1, %rd10;
	mov.u32 	%r1, %ctaid.x;
	mov.u32 	%r2, %ntid.x;
	mov.u32 	%r3, %tid.x;
	mad.lo.s32 	%r4, %r1, %r2, %r3;
	cvt.s64.s32 	%rd2, %r4;
	mul.lo.s64 	%rd11, %rd9, %rd9;
	setp.lt.u64 	%p1, %rd11, %rd2;
	@%p1 bra 	$L__BB0_7;
	or.b64  	%rd12, %rd2, %rd9;
	and.b64  	%rd13, %rd12, -4294967296;
	setp.ne.s64 	%p2, %rd13, 0;
	@%p2 bra 	$L__BB0_3;
	cvt.u32.u64 	%r5, %rd9;
	cvt.u32.u64 	%r6, %rd2;
	div.u32 	%r7, %r6, %r5;
	mul.lo.s32 	%r8, %r7, %r5;
	sub.s32 	%r9, %r6, %r8;
	cvt.u64.u32 	%rd20, %r7;
	cvt.u64.u32 	%rd21, %r9;
	bra.uni 	$L__BB0_4;
$L__BB0_3:
	div.u64 	%rd20, %rd2, %rd9;
	mul.lo.s64 	%rd14, %rd20, %rd9;
	sub.s64 	%rd21, %rd2, %rd14;
$L__BB0_4:
	setp.le.u64 	%p3, %rd20, %rd21;
	@%p3 bra 	$L__BB0_6;
	shl.b64 	%rd17, %rd2, 3;
	add.s64 	%rd18, %rd1, %rd17;
	mov.b64 	%rd19, 0;
	st.global.u64 	[%rd18], %rd19;
	bra.uni 	$L__BB0_7;
$L__BB0_6:
	cvt.u32.u64 	%r10, %rd2;
	cvt.rn.f64.s32 	%fd1, %r10;
	fma.rn.f64 	%fd2, %fd1, 0d3FC999999999999A, 0d3FF0000000000000;
	shl.b64 	%rd15, %rd2, 3;
	add.s64 	%rd16, %rd1, %rd15;
	st.global.f64 	[%rd16], %fd2;
$L__BB0_7:
	ret;

}
	// .globl	_Z7fillonePd
.visible .entry _Z7fillonePd(
	.param .u64 .ptr .align 1 _Z7fillonePd_param_0
)
{
	.reg .pred 	%p<2>;
	.reg .b32 	%r<5>;
	.reg .b64 	%rd<6>;

	ld.param.u64 	%rd1, [_Z7fillonePd_param_0];
	mov.u32 	%r2, %ctaid.x;
	mov.u32 	%r3, %ntid.x;
	mov.u32 	%r4, %tid.x;
	mad.lo.s32 	%r1, %r2, %r3, %r4;
	setp.gt.s32 	%p1, %r1, 5000;
	@%p1 bra 	$L__BB1_2;
	cvta.to.global.u64 	%rd2, %rd1;
	mul.wide.s32 	%rd3, %r1, 8;
	add.s64 	%rd4, %rd2, %rd3;
	mov.b64 	%rd5, 4607182418800017408;
	st.global.u64 	[%rd4], %rd5;
$L__BB1_2:
	ret;

}


// ===== COMPILED SASS (sm_100) =====

	.target	sm_100

	.elftype	@"ET_EXEC"


//--------------------- .note.nv.tkinfo           --------------------------
	.section	.note.nv.tkinfo,"",@"SHT_NOTE"
	.sectionflags	@"SHF_NOTE_NV_TKINFO"
	.tkinfo
        /*0018*/ 	.word	0x00000002
        /*0030*/ 	.string	""
        /*0030*/ 	.string	"ptxas"
        /*0030*/ 	.string	"Cuda compilation tools, release 13.0, V13.0.88"
        /*0030*/ 	.string	"Build cuda_13.0.r13.0/compiler.36424714_0"
        /*0030*/ 	.string	"-arch sm_100 -m 64 "



//--------------------- .note.nv.cuinfo           --------------------------
	.section	.note.nv.cuinfo,"",@"SHT_NOTE"
	.sectionflags	@"SHF_NOTE_NV_CUINFO"
        /*0018*/ 	.short	0x0002
        /*001a*/ 	.short	0x0064
        /*001c*/ 	.short	0x0082
	.zero		2


//--------------------- .nv.info                  --------------------------
	.section	.nv.info,"",@"SHT_CUDA_INFO"
	.align	4


	//----- nvinfo : EIATTR_REGCOUNT
	.align		4
        /*0000*/ 	.byte	0x04, 0x2f
        /*0002*/ 	.short	(.L_1 - .L_0)
	.align		4
.L_0:
        /*0004*/ 	.word	index@(_Z6CreatePdm)
        /*0008*/ 	.word	0x00000012


	//----- nvinfo : EIATTR_FRAME_SIZE
	.align		4
.L_1:
        /*000c*/ 	.byte	0x04, 0x11
        /*000e*/ 	.short	(.L_3 - .L_2)
	.align		4
.L_2:
        /*0010*/ 	.word	index@($__internal_0_$__cuda_sm20_div_u64)
        /*0014*/ 	.word	0x00000000


	//----- nvinfo : EIATTR_FRAME_SIZE
	.align		4
.L_3:
        /*0018*/ 	.byte	0x04, 0x11
        /*001a*/ 	.short	(.L_5 - .L_4)
	.align		4
.L_4:
        /*001c*/ 	.word	index@(_Z6CreatePdm)
        /*0020*/ 	.word	0x00000000


	//----- nvinfo : EIATTR_REGCOUNT
	.align		4
.L_5:
        /*0024*/ 	.byte	0x04, 0x2f
        /*0026*/ 	.short	(.L_7 - .L_6)
	.align		4
.L_6:
        /*0028*/ 	.word	index@(_Z7fillonePd)
        /*002c*/ 	.word	0x0000000a


	//----- nvinfo : EIATTR_FRAME_SIZE
	.align		4
.L_7:
        /*0030*/ 	.byte	0x04, 0x11
        /*0032*/ 	.short	(.L_9 - .L_8)
	.align		4
.L_8:
        /*0034*/ 	.word	index@(_Z7fillonePd)
        /*0038*/ 	.word	0x00000000


	//----- nvinfo : EIATTR_MIN_STACK_SIZE
	.align		4
.L_9:
        /*003c*/ 	.byte	0x04, 0x12
        /*003e*/ 	.short	(.L_11 - .L_10)
	.align		4
.L_10:
        /*0040*/ 	.word	index@(_Z7fillonePd)
        /*0044*/ 	.word	0x00000000


	//----- nvinfo : EIATTR_MIN_STACK_SIZE
	.align		4
.L_11:
        /*0048*/ 	.byte	0x04, 0x12
        /*004a*/ 	.short	(.L_13 - .L_12)
	.align		4
.L_12:
        /*004c*/ 	.word	index@(_Z6CreatePdm)
        /*0050*/ 	.word	0x00000000
.L_13:


//--------------------- .nv.compat                --------------------------
	.section	.nv.compat,"",@"SHT_CUDA_COMPAT_INFO"
	.align	4
        /*0000*/ 	.byte	0x02, 0x09, 0x00, 0x00, 0x02, 0x02, 0x01, 0x00, 0x02, 0x05, 0x05, 0x00, 0x03, 0x07, 0x01, 0x01
        /*0010*/ 	.byte	0x02, 0x03, 0x00, 0x00, 0x02, 0x06, 0x01, 0x00, 0x04, 0x0b, 0x08, 0x00, 0x01, 0x00, 0x00, 0x00
        /*0020*/ 	.byte	0x00, 0x00, 0x00, 0x00


//--------------------- .nv.info._Z7fillonePd     --------------------------
	.section	.nv.info._Z7fillonePd,"",@"SHT_CUDA_INFO"
	.sectionflags	@""
	.align	4


	//----- nvinfo : EIATTR_CUDA_API_VERSION
	.align		4
        /*0000*/ 	.byte	0x04, 0x37
        /*0002*/ 	.short	(.L_15 - .L_14)
.L_14:
        /*0004*/ 	.word	0x00000082


	//----- nvinfo : EIATTR_KPARAM_INFO
	.align		4
.L_15:
        /*0008*/ 	.byte	0x04, 0x17
        /*000a*/ 	.short	(.L_17 - .L_16)
.L_16:
        /*000c*/ 	.word	0x00000000
        /*0010*/ 	.short	0x0000
        /*0012*/ 	.short	0x0000
        /*0014*/ 	.byte	0x00, 0xf5, 0x21, 0x00


	//----- nvinfo : EIATTR_SPARSE_MMA_MASK
	.align		4
.L_17:
        /*0018*/ 	.byte	0x03, 0x50
        /*001a*/ 	.short	0x0000


	//----- nvinfo : EIATTR_MAXREG_COUNT
	.align		4
        /*001c*/ 	.byte	0x03, 0x1b
        /*001e*/ 	.short	0x00ff


	//----- nvinfo : EIATTR_MERCURY_ISA_VERSION
	.align		4
        /*0020*/ 	.byte	0x03, 0x5f
        /*0022*/ 	.short	0x0101


	//----- nvinfo : EIATTR_VRC_CTA_INIT_COUNT
	.align		4
        /*0024*/ 	.byte	0x02, 0x4a
	.zero		1
	.zero		1


	//----- nvinfo : EIATTR_EXIT_INSTR_OFFSETS
	.align		4
        /*0028*/ 	.byte	0x04, 0x1c
        /*002a*/ 	.short	(.L_19 - .L_18)


	//   ....[0]....
.L_18:
        /*002c*/ 	.word	0x00000060


	//   ....[1]....
        /*0030*/ 	.word	0x000000d0


	//----- nvinfo : EIATTR_CBANK_PARAM_SIZE
	.align		4
.L_19:
        /*0034*/ 	.byte	0x03, 0x19
        /*0036*/ 	.short	0x0008


	//----- nvinfo : EIATTR_PARAM_CBANK
	.align		4
        /*0038*/ 	.byte	0x04, 0x0a
        /*003a*/ 	.short	(.L_21 - .L_20)
	.align		4
.L_20:
        /*003c*/ 	.word	index@(.nv.constant0._Z7fillonePd)
        /*0040*/ 	.short	0x0380
        /*0042*/ 	.short	0x0008


	//----- nvinfo : EIATTR_SW_WAR
	.align		4
.L_21:
        /*0044*/ 	.byte	0x04, 0x36
        /*0046*/ 	.short	(.L_23 - .L_22)
.L_22:
        /*0048*/ 	.word	0x00000008
.L_23:


//--------------------- .nv.info._Z6CreatePdm     --------------------------
	.section	.nv.info._Z6CreatePdm,"",@"SHT_CUDA_INFO"
	.sectionflags	@""
	.align	4


	//----- nvinfo : EIATTR_CUDA_API_VERSION
	.align		4
        /*0000*/ 	.byte	0x04, 0x37
        /*0002*/ 	.short	(.L_25 - .L_24)
.L_24:
        /*0004*/ 	.word	0x00000082


	//----- nvinfo : EIATTR_KPARAM_INFO
	.align		4
.L_25:
        /*0008*/ 	.byte	0x04, 0x17
        /*000a*/ 	.short	(.L_27 - .L_26)
.L_26:
        /*000c*/ 	.word	0x00000000
        /*0010*/ 	.short	0x0001
        /*0012*/ 	.short	0x0008
        /*0014*/ 	.byte	0x00, 0xf0, 0x21, 0x00


	//----- nvinfo : EIATTR_KPARAM_INFO
	.align		4
.L_27:
        /*0018*/ 	.byte	0x04, 0x17
        /*001a*/ 	.short	(.L_29 - .L_28)
.L_28:
        /*001c*/ 	.word	0x00000000
        /*0020*/ 	.short	0x0000
        /*0022*/ 	.short	0x0000
        /*0024*/ 	.byte	0x00, 0xf5, 0x21, 0x00


	//----- nvinfo : EIATTR_SPARSE_MMA_MASK
	.align		4
.L_29:
        /*0028*/ 	.byte	0x03, 0x50
        /*002a*/ 	.short	0x0000


	//----- nvinfo : EIATTR_MAXREG_COUNT
	.align		4
        /*002c*/ 	.byte	0x03, 0x1b
        /*002e*/ 	.short	0x00ff


	//----- nvinfo : EIATTR_MERCURY_ISA_VERSION
	.align		4
        /*0030*/ 	.byte	0x03, 0x5f
        /*0032*/ 	.short	0x0101


	//----- nvinfo : EIATTR_VRC_CTA_INIT_COUNT
	.align		4
        /*0034*/ 	.byte	0x02, 0x4a
	.zero		1
	.zero		1


	//----- nvinfo : EIATTR_EXIT_INSTR_OFFSETS
	.align		4
        /*0038*/ 	.byte	0x04, 0x1c
        /*003a*/ 	.short	(.L_31 - .L_30)


	//   ....[0]....
.L_30:
        /*003c*/ 	.word	0x000000e0


	//   ....[1]....
        /*0040*/ 	.word	0x000003e0


	//   ....[2]....
        /*0044*/ 	.word	0x00000470


	//----- nvinfo : EIATTR_CRS_STACK_SIZE
	.align		4
.L_31:
        /*0048*/ 	.byte	0x04, 0x1e
        /*004a*/ 	.short	(.L_33 - .L_32)
.L_32:
        /*004c*/ 	.word	0x00000000


	//----- nvinfo : EIATTR_CBANK_PARAM_SIZE
	.align		4
.L_33:
        /*0050*/ 	.byte	0x03, 0x19
        /*0052*/ 	.short	0x0010


	//----- nvinfo : EIATTR_PARAM_CBANK
	.align		4
        /*0054*/ 	.byte	0x04, 0x0a
        /*0056*/ 	.short	(.L_35 - .L_34)
	.align		4
.L_34:
        /*0058*/ 	.word	index@(.nv.constant0._Z6CreatePdm)
        /*005c*/ 	.short	0x0380
        /*005e*/ 	.short	0x0010


	//----- nvinfo : EIATTR_SW_WAR
	.align		4
.L_35:
        /*0060*/ 	.byte	0x04, 0x36
        /*0062*/ 	.short	(.L_37 - .L_36)
.L_36:
        /*0064*/ 	.word	0x00000008
.L_37:


//--------------------- .nv.callgraph             --------------------------
	.section	.nv.callgraph,"",@"SHT_CUDA_CALLGRAPH"
	.align	4
	.sectionentsize	8
	.align		4
        /*0000*/ 	.word	0x00000000
	.align		4
        /*0004*/ 	.word	0xffffffff
	.align		4
        /*0008*/ 	.word	0x00000000
	.align		4
        /*000c*/ 	.word	0xfffffffe
	.align		4
        /*0010*/ 	.word	0x00000000
	.align		4
        /*0014*/ 	.word	0xfffffffd
	.align		4
        /*0018*/ 	.word	0x00000000
	.align		4
        /*001c*/ 	.word	0xfffffffc


//--------------------- .text._Z7fillonePd        --------------------------
	.section	.text._Z7fillonePd,"ax",@progbits
	.align	128
        .global         _Z7fillonePd
        .type           _Z7fillonePd,@function
        .size           _Z7fillonePd,(.L_x_6 - _Z7fillonePd)
        .other          _Z7fillonePd,@"STO_CUDA_ENTRY STV_DEFAULT"
_Z7fillonePd:
.text._Z7fillonePd:
[----:B------:R-:W-:Y:S01]  /*0000*/  LDC R1, c[0x0][0x37c] ;  /* 0x0000df00ff017b82 */ /* 0x000fe20000000800 */
[----:B------:R-:W0:Y:S07]  /*0010*/  S2R R0, SR_TID.X ;  /* 0x0000000000007919 */ /* 0x000e2e0000002100 */
[----:B------:R-:W0:Y:S08]  /*0020*/  S2UR UR4, SR_CTAID.X ;  /* 0x00000000000479c3 */ /* 0x000e300000002500 */
[----:B------:R-:W0:Y:S02]  /*0030*/  LDC R7, c[0x0][0x360] ;  /* 0x0000d800ff077b82 */ /* 0x000e240000000800 */
[----:B0-----:R-:W-:-:S05]  /*0040*/  IMAD R7, R7, UR4, R0 ;  /* 0x0000000407077c24 */ /* 0x001fca000f8e0200 */
[----:B------:R-:W-:-:S13]  /*0050*/  ISETP.GT.AND P0, PT, R7, 0x1388, PT ;  /* 0x000013880700780c */ /* 0x000fda0003f04270 */
[----:B------:R-:W-:Y:S05]  /*0060*/  @P0 EXIT ;  /* 0x000000000000094d */ /* 0x000fea0003800000 */
[----:B------:R-:W0:Y:S01]  /*0070*/  LDC.64 R2, c[0x0][0x380] ;  /* 0x0000e000ff027b82 */ /* 0x000e220000000a00 */
[----:B------:R-:W1:Y:S01]  /*0080*/  LDCU.64 UR4, c[0x0][0x358] ;  /* 0x00006b00ff0477ac */ /* 0x000e620008000a00 */
[----:B------:R-:W-:Y:S01]  /*0090*/  HFMA2 R4, -RZ, RZ, 0, 0 ;  /* 0x00000000ff047431 */ /* 0x000fe200000001ff */
[----:B------:R-:W-:Y:S01]  /*00a0*/  MOV R5, 0x3ff00000 ;  /* 0x3ff0000000057802 */ /* 0x000fe20000000f00 */
[----:B0-----:R-:W-:-:S05]  /*00b0*/  IMAD.WIDE R2, R7, 0x8, R2 ;  /* 0x0000000807027825 */ /* 0x001fca00078e0202 */
[----:B-1----:R-:W-:Y:S01]  /*00c0*/  STG.E.64 desc[UR4][R2.64], R4 ;  /* 0x0000000402007986 */ /* 0x002fe2000c101b04 */
[----:B------:R-:W-:Y:S05]  /*00d0*/  EXIT ;  /* 0x000000000000794d */ /* 0x000fea0003800000 */
.L_x_0:
[----:B------:R-:W-:-:S00]  /*00e0*/  BRA `(.L_x_0) ;  /* 0xfffffffc00fc7947 */ /* 0x000fc0000383ffff */
[----:B------:R-:W-:-:S00]  /*00f0*/  NOP ;  /* 0x0000000000007918 */ /* 0x000fc00000000000 */
        /* <DEDUP_REMOVED lines=8> */
.L_x_6:


//--------------------- .text._Z6CreatePdm        --------------------------
	.section	.text._Z6CreatePdm,"ax",@progbits
	.align	128
        .global         _Z6CreatePdm
        .type           _Z6CreatePdm,@function
        .size           _Z6CreatePdm,(.L_x_5 - _Z6CreatePdm)
        .other          _Z6CreatePdm,@"STO_CUDA_ENTRY STV_DEFAULT"
_Z6CreatePdm:
.text._Z6CreatePdm:
[----:B------:R-:W-:Y:S01]  /*0000*/  LDC R1, c[0x0][0x37c] ;  /* 0x0000df00ff017b82 */ /* 0x000fe20000000800 */
[----:B------:R-:W0:Y:S01]  /*0010*/  S2R R3, SR_TID.X ;  /* 0x0000000000037919 */ /* 0x000e220000002100 */
[----:B------:R-:W1:Y:S06]  /*0020*/  LDCU.64 UR8, c[0x0][0x388] ;  /* 0x00007100ff0877ac */ /* 0x000e6c0008000a00 */
[----:B------:R-:W0:Y:S08]  /*0030*/  S2UR UR5, SR_CTAID.X ;  /* 0x00000000000579c3 */ /* 0x000e300000002500 */
[----:B------:R-:W0:Y:S01]  /*0040*/  LDC R2, c[0x0][0x360] ;  /* 0x0000d800ff027b82 */ /* 0x000e220000000800 */
[----:B-1----:R-:W-:-:S02]  /*0050*/  UIMAD UR4, UR9, UR8, URZ ;  /* 0x00000008090472a4 */ /* 0x002fc4000f8e02ff */
[----:B------:R-:W-:Y:S02]  /*0060*/  UIMAD.WIDE.U32 UR6, UR8, UR8, URZ ;  /* 0x00000008080672a5 */ /* 0x000fe4000f8e00ff */
[----:B------:R-:W-:-:S04]  /*0070*/  UIMAD UR4, UR8, UR9, UR4 ;  /* 0x00000009080472a4 */ /* 0x000fc8000f8e0204 */
[----:B------:R-:W-:-:S06]  /*0080*/  UIADD3 UR4, UPT, UPT, UR7, UR4, URZ ;  /* 0x0000000407047290 */ /* 0x000fcc000fffe0ff */
[----:B------:R-:W-:Y:S02]  /*0090*/  IMAD.U32 R5, RZ, RZ, UR4 ;  /* 0x00000004ff057e24 */ /* 0x000fe4000f8e00ff */
[----:B0-----:R-:W-:-:S05]  /*00a0*/  IMAD R2, R2, UR5, R3 ;  /* 0x0000000502027c24 */ /* 0x001fca000f8e0203 */
[----:B------:R-:W-:Y:S02]  /*00b0*/  ISETP.LE.U32.AND P0, PT, R2, UR6, PT ;  /* 0x0000000602007c0c */ /* 0x000fe4000bf03070 */
[----:B------:R-:W-:-:S04]  /*00c0*/  SHF.R.S32.HI R3, RZ, 0x1f, R2 ;  /* 0x0000001fff037819 */ /* 0x000fc80000011402 */
[----:B------:R-:W-:-:S13]  /*00d0*/  ISETP.GE.U32.AND.EX P0, PT, R5, R3, PT, P0 ;  /* 0x000000030500720c */ /* 0x000fda0003f06100 */
[----:B------:R-:W-:Y:S05]  /*00e0*/  @!P0 EXIT ;  /* 0x000000000000894d */ /* 0x000fea0003800000 */
[----:B------:R-:W-:Y:S01]  /*00f0*/  LOP3.LUT R0, R3, UR9, RZ, 0xfc, !PT ;  /* 0x0000000903007c12 */ /* 0x000fe2000f8efcff */
[----:B------:R-:W-:Y:S03]  /*0100*/  BSSY.RECONVERGENT B0, `(.L_x_1) ;  /* 0x0000026000007945 */ /* 0x000fe60003800200 */
[----:B------:R-:W-:-:S13]  /*0110*/  ISETP.NE.U32.AND P0, PT, R0, RZ, PT ;  /* 0x000000ff0000720c */ /* 0x000fda0003f05070 */
[----:B------:R-:W-:Y:S05]  /*0120*/  @P0 BRA `(.L_x_2) ;  /* 0x00000000005c0947 */ /* 0x000fea0003800000 */
[----:B------:R-:W0:Y:S01]  /*0130*/  I2F.U32.RP R0, UR8 ;  /* 0x0000000800007d06 */ /* 0x000e220008209000 */
[----:B------:R-:W-:Y:S01]  /*0140*/  ISETP.NE.U32.AND P2, PT, RZ, UR8, PT ;  /* 0x00000008ff007c0c */ /* 0x000fe2000bf45070 */
[----:B------:R-:W-:-:S06]  /*0150*/  IMAD.MOV.U32 R11, RZ, RZ, RZ ;  /* 0x000000ffff0b7224 */ /* 0x000fcc00078e00ff */
[----:B0-----:R-:W0:Y:S02]  /*0160*/  MUFU.RCP R0, R0 ;  /* 0x0000000000007308 */ /* 0x001e240000001000 */
[----:B0-----:R-:W-:-:S06]  /*0170*/  VIADD R4, R0, 0xffffffe ;  /* 0x0ffffffe00047836 */ /* 0x001fcc0000000000 */
[----:B------:R0:W1:Y:S02]  /*0180*/  F2I.FTZ.U32.TRUNC.NTZ R5, R4 ;  /* 0x0000000400057305 */ /* 0x000064000021f000 */
[----:B0-----:R-:W-:Y:S01]  /*0190*/  IMAD.MOV.U32 R4, RZ, RZ, RZ ;  /* 0x000000ffff047224 */ /* 0x001fe200078e00ff */
[----:B-1----:R-:W-:-:S05]  /*01a0*/  IADD3 R7, PT, PT, RZ, -R5, RZ ;  /* 0x80000005ff077210 */ /* 0x002fca0007ffe0ff */
[----:B------:R-:W-:-:S04]  /*01b0*/  IMAD R7, R7, UR8, RZ ;  /* 0x0000000807077c24 */ /* 0x000fc8000f8e02ff */
[----:B------:R-:W-:-:S06]  /*01c0*/  IMAD.HI.U32 R5, R5, R7, R4 ;  /* 0x0000000705057227 */ /* 0x000fcc00078e0004 */
[----:B------:R-:W-:-:S04]  /*01d0*/  IMAD.HI.U32 R4, R5, R2, RZ ;  /* 0x0000000205047227 */ /* 0x000fc800078e00ff */
[----:B------:R-:W-:-:S04]  /*01e0*/  IMAD.MOV R5, RZ, RZ, -R4 ;  /* 0x000000ffff057224 */ /* 0x000fc800078e0a04 */
[----:B------:R-:W-:-:S05]  /*01f0*/  IMAD R5, R5, UR8, R2 ;  /* 0x0000000805057c24 */ /* 0x000fca000f8e0202 */
[----:B------:R-:W-:-:S13]  /*0200*/  ISETP.GE.U32.AND P0, PT, R5, UR8, PT ;  /* 0x0000000805007c0c */ /* 0x000fda000bf06070 */
[----:B------:R-:W-:Y:S01]  /*0210*/  @P0 IADD3 R5, PT, PT, R5, -UR8, RZ ;  /* 0x8000000805050c10 */ /* 0x000fe2000fffe0ff */
[----:B------:R-:W-:-:S03]  /*0220*/  @P0 VIADD R4, R4, 0x1 ;  /* 0x0000000104040836 */ /* 0x000fc60000000000 */
[----:B------:R-:W-:Y:S01]  /*0230*/  ISETP.GE.U32.AND P1, PT, R5, UR8, PT ;  /* 0x0000000805007c0c */ /* 0x000fe2000bf26070 */
[----:B------:R-:W-:-:S12]  /*0240*/  IMAD.MOV.U32 R5, RZ, RZ, RZ ;  /* 0x000000ffff057224 */ /* 0x000fd800078e00ff */
[----:B------:R-:W-:Y:S01]  /*0250*/  @P1 VIADD R4, R4, 0x1 ;  /* 0x0000000104041836 */ /* 0x000fe20000000000 */
[----:B------:R-:W-:-:S04]  /*0260*/  @!P2 LOP3.LUT R4, RZ, UR8, RZ, 0x33, !PT ;  /* 0x00000008ff04ac12 */ /* 0x000fc8000f8e33ff */
[----:B------:R-:W-:-:S05]  /*0270*/  IADD3 R9, PT, PT, -R4, RZ, RZ ;  /* 0x000000ff04097210 */ /* 0x000fca0007ffe1ff */
[----:B------:R-:W-:Y:S01]  /*0280*/  IMAD R9, R9, UR8, R2 ;  /* 0x0000000809097c24 */ /* 0x000fe2000f8e0202 */
[----:B------:R-:W-:Y:S06]  /*0290*/  BRA `(.L_x_3) ;  /* 0x0000000000307947 */ /* 0x000fec0003800000 */
.L_x_2:
[----:B------:R-:W-:-:S07]  /*02a0*/  MOV R0, 0x2c0 ;  /* 0x000002c000007802 */ /* 0x000fce0000000f00 */
[----:B------:R-:W-:Y:S05]  /*02b0*/  CALL.REL.NOINC `($__internal_0_$__cuda_sm20_div_u64) ;  /* 0x0000000000707944 */ /* 0x000fea0003c00000 */
[----:B------:R-:W0:Y:S01]  /*02c0*/  LDCU.64 UR4, c[0x0][0x388] ;  /* 0x00007100ff0477ac */ /* 0x000e220008000a00 */
[----:B------:R-:W-:-:S04]  /*02d0*/  IADD3 R11, P0, PT, RZ, -R6, RZ ;  /* 0x80000006ff0b7210 */ /* 0x000fc80007f1e0ff */
[----:B------:R-:W-:-:S05]  /*02e0*/  IADD3.X R0, PT, PT, RZ, ~R7, RZ, P0, !PT ;  /* 0x80000007ff007210 */ /* 0x000fca00007fe4ff */
[----:B0-----:R-:W-:Y:S02]  /*02f0*/  IMAD R0, R0, UR4, RZ ;  /* 0x0000000400007c24 */ /* 0x001fe4000f8e02ff */
[----:B------:R-:W-:-:S04]  /*0300*/  IMAD.WIDE.U32 R4, R11, UR4, R2 ;  /* 0x000000040b047c25 */ /* 0x000fc8000f8e0002 */
[----:B------:R-:W-:Y:S02]  /*0310*/  IMAD R11, R11, UR5, R0 ;  /* 0x000000050b0b7c24 */ /* 0x000fe4000f8e0200 */
[----:B------:R-:W-:Y:S01]  /*0320*/  IMAD.MOV.U32 R9, RZ, RZ, R4 ;  /* 0x000000ffff097224 */ /* 0x000fe200078e0004 */
[----:B------:R-:W-:Y:S01]  /*0330*/  MOV R4, R6 ;  /* 0x0000000600047202 */ /* 0x000fe20000000f00 */
[----:B------:R-:W-:Y:S02]  /*0340*/  IMAD.IADD R11, R5, 0x1, R11 ;  /* 0x00000001050b7824 */ /* 0x000fe400078e020b */
[----:B------:R-:W-:-:S07]  /*0350*/  IMAD.MOV.U32 R5, RZ, RZ, R7 ;  /* 0x000000ffff057224 */ /* 0x000fce00078e0007 */
.L_x_3:
[----:B------:R-:W-:Y:S05]  /*0360*/  BSYNC.RECONVERGENT B0 ;  /* 0x0000000000007941 */ /* 0x000fea0003800200 */
.L_x_1:
[----:B------:R-:W-:Y:S01]  /*0370*/  ISETP.GT.U32.AND P0, PT, R4, R9, PT ;  /* 0x000000090400720c */ /* 0x000fe20003f04070 */
[----:B------:R-:W0:Y:S03]  /*0380*/  LDCU.64 UR4, c[0x0][0x358] ;  /* 0x00006b00ff0477ac */ /* 0x000e260008000a00 */
[----:B------:R-:W-:-:S13]  /*0390*/  ISETP.GT.U32.AND.EX P0, PT, R5, R11, PT, P0 ;  /* 0x0000000b0500720c */ /* 0x000fda0003f04100 */
[----:B------:R-:W1:Y:S02]  /*03a0*/  @P0 LDC.64 R4, c[0x0][0x380] ;  /* 0x0000e000ff040b82 */ /* 0x000e640000000a00 */
[----:B-1----:R-:W-:-:S04]  /*03b0*/  @P0 LEA R4, P1, R2, R4, 0x3 ;  /* 0x0000000402040211 */ /* 0x002fc800078218ff */
[----:B------:R-:W-:-:S05]  /*03c0*/  @P0 LEA.HI.X R5, R2, R5, R3, 0x3, P1 ;  /* 0x0000000502050211 */ /* 0x000fca00008f1c03 */
[----:B0-----:R0:W-:Y:S01]  /*03d0*/  @P0 STG.E.64 desc[UR4][R4.64], RZ ;  /* 0x000000ff04000986 */ /* 0x0011e2000c101b04 */
[----:B------:R-:W-:Y:S05]  /*03e0*/  @P0 EXIT ;  /* 0x000000000000094d */ /* 0x000fea0003800000 */
[----:B------:R-:W1:Y:S01]  /*03f0*/  LDCU.64 UR6, c[0x0][0x380] ;  /* 0x00007000ff0677ac */ /* 0x000e620008000a00 */
[----:B0-----:R-:W0:Y:S01]  /*0400*/  I2F.F64 R4, R2 ;  /* 0x0000000200047312 */ /* 0x001e220000201c00 */
[----:B------:R-:W-:Y:S02]  /*0410*/  HFMA2 R7, -RZ, RZ, 1.9462890625, -0.0027332305908203125 ;  /* 0x3fc99999ff077431 */ /* 0x000fe400000001ff */
[----:B------:R-:W-:-:S06]  /*0420*/  IMAD.MOV.U32 R6, RZ, RZ, -0x66666666 ;  /* 0x9999999aff067424 */ /* 0x000fcc00078e00ff */
[----:B0-----:R-:W-:Y:S01]  /*0430*/  DFMA R4, R4, R6, 1 ;  /* 0x3ff000000404742b */ /* 0x001fe20000000006 */
[----:B-1----:R-:W-:-:S04]  /*0440*/  LEA R8, P0, R2, UR6, 0x3 ;  /* 0x0000000602087c11 */ /* 0x002fc8000f8018ff */
[----:B------:R-:W-:-:S05]  /*0450*/  LEA.HI.X R9, R2, UR7, R3, 0x3, P0 ;  /* 0x0000000702097c11 */ /* 0x000fca00080f1c03 */
[----:B------:R-:W-:Y:S01]  /*0460*/  STG.E.64 desc[UR4][R8.64], R4 ;  /* 0x0000000408007986 */ /* 0x000fe2000c101b04 */
[----:B------:R-:W-:Y:S05]  /*0470*/  EXIT ;  /* 0x000000000000794d */ /* 0x000fea0003800000 */
        .weak           $__internal_0_$__cuda_sm20_div_u64
        .type           $__internal_0_$__cuda_sm20_div_u64,@function
        .size           $__internal_0_$__cuda_sm20_div_u64,(.L_x_5 - $__internal_0_$__cuda_sm20_div_u64)
$__internal_0_$__cuda_sm20_div_u64:
[----:B------:R-:W0:Y:S01]  /*0480*/  LDCU.64 UR4, c[0x0][0x388] ;  /* 0x00007100ff0477ac */ /* 0x000e220008000a00 */
[----:B------:R-:W1:Y:S01]  /*0490*/  LDC.64 R4, c[0x0][0x388] ;  /* 0x0000e200ff047b82 */ /* 0x000e620000000a00 */
[----:B0-----:R-:W0:Y:S08]  /*04a0*/  I2F.U64.RP R10, UR4 ;  /* 0x00000004000a7d12 */ /* 0x001e300008309000 */
[----:B0-----:R-:W0:Y:S02]  /*04b0*/  MUFU.RCP R10, R10 ;  /* 0x0000000a000a7308 */ /* 0x001e240000001000 */
[----:B0-----:R-:W-:-:S06]  /*04c0*/  VIADD R6, R10, 0x1ffffffe ;  /* 0x1ffffffe0a067836 */ /* 0x001fcc0000000000 */
[----:B------:R-:W1:Y:S02]  /*04d0*/  F2I.U64.TRUNC R6, R6 ;  /* 0x0000000600067311 */ /* 0x000e64000020d800 */
[----:B-1----:R-:W-:-:S04]  /*04e0*/  IMAD.WIDE.U32 R8, R6, R4, RZ ;  /* 0x0000000406087225 */ /* 0x002fc800078e00ff */
[----:B------:R-:W-:Y:S01]  /*04f0*/  IMAD R9, R6, R5, R9 ;  /* 0x0000000506097224 */ /* 0x000fe200078e0209 */
[----:B------:R-:W-:-:S03]  /*0500*/  IADD3 R11, P0, PT, RZ, -R8, RZ ;  /* 0x80000008ff0b7210 */ /* 0x000fc60007f1e0ff */
[----:B------:R-:W-:Y:S02]  /*0510*/  IMAD R9, R7, R4, R9 ;  /* 0x0000000407097224 */ /* 0x000fe400078e0209 */
[----:B------:R-:W-:-:S04]  /*0520*/  IMAD.HI.U32 R8, R6, R11, RZ ;  /* 0x0000000b06087227 */ /* 0x000fc800078e00ff */
[----:B------:R-:W-:Y:S01]  /*0530*/  IMAD.X R13, RZ, RZ, ~R9, P0 ;  /* 0x000000ffff0d7224 */ /* 0x000fe200000e0e09 */
[----:B------:R-:W-:-:S03]  /*0540*/  MOV R9, R6 ;  /* 0x0000000600097202 */ /* 0x000fc60000000f00 */
[-C--:B------:R-:W-:Y:S02]  /*0550*/  IMAD R15, R7, R13.reuse, RZ ;  /* 0x0000000d070f7224 */ /* 0x080fe400078e02ff */
[----:B------:R-:W-:-:S04]  /*0560*/  IMAD.WIDE.U32 R8, P0, R6, R13, R8 ;  /* 0x0000000d06087225 */ /* 0x000fc80007800008 */
[----:B------:R-:W-:-:S04]  /*0570*/  IMAD.HI.U32 R13, R7, R13, RZ ;  /* 0x0000000d070d7227 */ /* 0x000fc800078e00ff */
[----:B------:R-:W-:-:S05]  /*0580*/  IMAD.HI.U32 R8, P1, R7, R11, R8 ;  /* 0x0000000b07087227 */ /* 0x000fca0007820008 */
[----:B------:R-:W-:Y:S01]  /*0590*/  IADD3 R9, P2, PT, R15, R8, RZ ;  /* 0x000000080f097210 */ /* 0x000fe20007f5e0ff */
[----:B------:R-:W-:-:S04]  /*05a0*/  IMAD.X R8, R13, 0x1, R7, P0 ;  /* 0x000000010d087824 */ /* 0x000fc800000e0607 */
[----:B------:R-:W-:Y:S01]  /*05b0*/  IMAD.WIDE.U32 R6, R9, R4, RZ ;  /* 0x0000000409067225 */ /* 0x000fe200078e00ff */
[----:B------:R-:W-:-:S03]  /*05c0*/  IADD3.X R11, PT, PT, RZ, RZ, R8, P2, P1 ;  /* 0x000000ffff0b7210 */ /* 0x000fc600017e2408 */
[----:B------:R-:W-:Y:S01]  /*05d0*/  IMAD R7, R9, R5, R7 ;  /* 0x0000000509077224 */ /* 0x000fe200078e0207 */
[----:B------:R-:W-:-:S03]  /*05e0*/  IADD3 R13, P0, PT, RZ, -R6, RZ ;  /* 0x80000006ff0d7210 */ /* 0x000fc60007f1e0ff */
[----:B------:R-:W-:Y:S02]  /*05f0*/  IMAD R7, R11, R4, R7 ;  /* 0x000000040b077224 */ /* 0x000fe400078e0207 */
[----:B------:R-:W-:-:S03]  /*0600*/  IMAD.HI.U32 R8, R9, R13, RZ ;  /* 0x0000000d09087227 */ /* 0x000fc600078e00ff */
[----:B------:R-:W-:Y:S01]  /*0610*/  IADD3.X R6, PT, PT, RZ, ~R7, RZ, P0, !PT ;  /* 0x80000007ff067210 */ /* 0x000fe200007fe4ff */
[----:B------:R-:W-:-:S04]  /*0620*/  HFMA2 R7, -RZ, RZ, 0, 0 ;  /* 0x00000000ff077431 */ /* 0x000fc800000001ff */
[----:B------:R-:W-:-:S04]  /*0630*/  IMAD.WIDE.U32 R8, P0, R9, R6, R8 ;  /* 0x0000000609087225 */ /* 0x000fc80007800008 */
[C---:B------:R-:W-:Y:S02]  /*0640*/  IMAD R10, R11.reuse, R6, RZ ;  /* 0x000000060b0a7224 */ /* 0x040fe400078e02ff */
[----:B------:R-:W-:-:S04]  /*0650*/  IMAD.HI.U32 R9, P1, R11, R13, R8 ;  /* 0x0000000d0b097227 */ /* 0x000fc80007820008 */
[----:B------:R-:W-:Y:S01]  /*0660*/  IMAD.HI.U32 R6, R11, R6, RZ ;  /* 0x000000060b067227 */ /* 0x000fe200078e00ff */
[----:B------:R-:W-:-:S03]  /*0670*/  IADD3 R9, P2, PT, R10, R9, RZ ;  /* 0x000000090a097210 */ /* 0x000fc60007f5e0ff */
[----:B------:R-:W-:Y:S02]  /*0680*/  IMAD.X R11, R6, 0x1, R11, P0 ;  /* 0x00000001060b7824 */ /* 0x000fe400000e060b */
[----:B------:R-:W-:-:S03]  /*0690*/  IMAD.HI.U32 R6, R9, R2, RZ ;  /* 0x0000000209067227 */ /* 0x000fc600078e00ff */
[----:B------:R-:W-:Y:S01]  /*06a0*/  IADD3.X R11, PT, PT, RZ, RZ, R11, P2, P1 ;  /* 0x000000ffff0b7210 */ /* 0x000fe200017e240b */
[----:B------:R-:W-:-:S04]  /*06b0*/  IMAD.WIDE.U32 R6, R9, R3, R6 ;  /* 0x0000000309067225 */ /* 0x000fc800078e0006 */
[C---:B------:R-:W-:Y:S02]  /*06c0*/  IMAD R9, R11.reuse, R3, RZ ;  /* 0x000000030b097224 */ /* 0x040fe400078e02ff */
[----:B------:R-:W-:-:S04]  /*06d0*/  IMAD.HI.U32 R6, P0, R11, R2, R6 ;  /* 0x000000020b067227 */ /* 0x000fc80007800006 */
[----:B------:R-:W-:Y:S01]  /*06e0*/  IMAD.HI.U32 R8, R11, R3, RZ ;  /* 0x000000030b087227 */ /* 0x000fe200078e00ff */
[----:B------:R-:W-:-:S03]  /*06f0*/  IADD3 R9, P1, PT, R9, R6, RZ ;  /* 0x0000000609097210 */ /* 0x000fc60007f3e0ff */
[----:B------:R-:W-:Y:S02]  /*0700*/  IMAD.X R8, RZ, RZ, R8, P0 ;  /* 0x000000ffff087224 */ /* 0x000fe400000e0608 */
[----:B------:R-:W-:-:S03]  /*0710*/  IMAD.WIDE.U32 R6, R9, R4, RZ ;  /* 0x0000000409067225 */ /* 0x000fc600078e00ff */
[----:B------:R-:W-:Y:S01]  /*0720*/  IADD3.X R11, PT, PT, RZ, R8, RZ, P1, !PT ;  /* 0x00000008ff0b7210 */ /* 0x000fe20000ffe4ff */
[----:B------:R-:W-:Y:S01]  /*0730*/  IMAD R7, R9, R5, R7 ;  /* 0x0000000509077224 */ /* 0x000fe200078e0207 */
[----:B------:R-:W-:-:S03]  /*0740*/  IADD3 R13, P1, PT, -R6, R2, RZ ;  /* 0x00000002060d7210 */ /* 0x000fc60007f3e1ff */
[-C--:B------:R-:W-:Y:S01]  /*0750*/  IMAD R7, R11, R4.reuse, R7 ;  /* 0x000000040b077224 */ /* 0x080fe200078e0207 */
[----:B------:R-:W-:-:S03]  /*0760*/  ISETP.GE.U32.AND P0, PT, R13, R4, PT ;  /* 0x000000040d00720c */ /* 0x000fc60003f06070 */
[----:B------:R-:W-:Y:S01]  /*0770*/  IMAD.X R12, R3, 0x1, ~R7, P1 ;  /* 0x00000001030c7824 */ /* 0x000fe200008e0e07 */
[----:B------:R-:W-:Y:S02]  /*0780*/  IADD3 R6, P1, PT, R9, 0x1, RZ ;  /* 0x0000000109067810 */ /* 0x000fe40007f3e0ff */
[----:B------:R-:W-:Y:S02]  /*0790*/  IADD3 R7, P2, PT, R13, -R4, RZ ;  /* 0x800000040d077210 */ /* 0x000fe40007f5e0ff */
[CC--:B------:R-:W-:Y:S01]  /*07a0*/  ISETP.GE.U32.AND.EX P0, PT, R12.reuse, R5.reuse, PT, P0 ;  /* 0x000000050c00720c */ /* 0x0c0fe20003f06100 */
[----:B------:R-:W-:Y:S01]  /*07b0*/  IMAD.X R8, RZ, RZ, R11, P1 ;  /* 0x000000ffff087224 */ /* 0x000fe200008e060b */
[----:B------:R-:W-:Y:S02]  /*07c0*/  IADD3.X R10, PT, PT, R12, ~R5, RZ, P2, !PT ;  /* 0x800000050c0a7210 */ /* 0x000fe400017fe4ff */
[----:B------:R-:W-:Y:S02]  /*07d0*/  SEL R7, R7, R13, P0 ;  /* 0x0000000d07077207 */ /* 0x000fe40000000000 */
[----:B------:R-:W-:-:S02]  /*07e0*/  SEL R9, R6, R9, P0 ;  /* 0x0000000906097207 */ /* 0x000fc40000000000 */
[----:B------:R-:W-:Y:S02]  /*07f0*/  SEL R10, R10, R12, P0 ;  /* 0x0000000c0a0a7207 */ /* 0x000fe40000000000 */
[----:B------:R-:W-:Y:S02]  /*0800*/  SEL R8, R8, R11, P0 ;  /* 0x0000000b08087207 */ /* 0x000fe40000000000 */
[----:B------:R-:W-:Y:S02]  /*0810*/  ISETP.GE.U32.AND P0, PT, R7, R4, PT ;  /* 0x000000040700720c */ /* 0x000fe40003f06070 */
[----:B------:R-:W-:Y:S02]  /*0820*/  IADD3 R6, P2, PT, R9, 0x1, RZ ;  /* 0x0000000109067810 */ /* 0x000fe40007f5e0ff */
[----:B------:R-:W-:Y:S01]  /*0830*/  ISETP.NE.U32.AND P1, PT, R4, RZ, PT ;  /* 0x000000ff0400720c */ /* 0x000fe20003f25070 */
[----:B------:R-:W-:Y:S01]  /*0840*/  IMAD.MOV.U32 R4, RZ, RZ, R0 ;  /* 0x000000ffff047224 */ /* 0x000fe200078e0000 */
[----:B------:R-:W-:-:S02]  /*0850*/  ISETP.GE.U32.AND.EX P0, PT, R10, R5, PT, P0 ;  /* 0x000000050a00720c */ /* 0x000fc40003f06100 */
[-C--:B------:R-:W-:Y:S02]  /*0860*/  IADD3.X R7, PT, PT, RZ, R8.reuse, RZ, P2, !PT ;  /* 0x00000008ff077210 */ /* 0x080fe400017fe4ff */
[----:B------:R-:W-:Y:S02]  /*0870*/  ISETP.NE.AND.EX P1, PT, R5, RZ, PT, P1 ;  /* 0x000000ff0500720c */ /* 0x000fe40003f25310 */
[----:B------:R-:W-:Y:S02]  /*0880*/  MOV R5, 0x0 ;  /* 0x0000000000057802 */ /* 0x000fe40000000f00 */
[----:B------:R-:W-:Y:S02]  /*0890*/  SEL R6, R6, R9, P0 ;  /* 0x0000000906067207 */ /* 0x000fe40000000000 */
[----:B------:R-:W-:Y:S02]  /*08a0*/  SEL R7, R7, R8, P0 ;  /* 0x0000000807077207 */ /* 0x000fe40000000000 */
[----:B------:R-:W-:-:S02]  /*08b0*/  SEL R6, R6, 0xffffffff, P1 ;  /* 0xffffffff06067807 */ /* 0x000fc40000800000 */
[----:B------:R-:W-:Y:S01]  /*08c0*/  SEL R7, R7, 0xffffffff, P1 ;  /* 0xffffffff07077807 */ /* 0x000fe20000800000 */
[----:B------:R-:W-:Y:S06]  /*08d0*/  RET.REL.NODEC R4 `(_Z6CreatePdm) ;  /* 0xfffffff404c87950 */ /* 0x000fec0003c3ffff */
.L_x_4:
        /* <DEDUP_REMOVED lines=10> */
.L_x_5:


//--------------------- .nv.shared.reserved.0     --------------------------
	.section	.nv.shared.reserved.0,"aw",@nobits
	.weak		__nv_reservedSMEM_offset_0_alias
	.size		__nv_reservedSMEM_offset_0_alias, 0, 64
	.other		__nv_reservedSMEM_offset_0_alias,@"STO_CUDA_RESERVED_SHARED STV_DEFAULT"
__nv_reservedSMEM_offset_0_alias:
	.zero		0
	.zero		64


//--------------------- .nv.constant0._Z7fillonePd --------------------------
	.section	.nv.constant0._Z7fillonePd,"a",@progbits
	.sectionflags	@""
	.align	4
.nv.constant0._Z7fillonePd:
	.zero		904


//--------------------- .nv.constant0._Z6CreatePdm --------------------------
	.section	.nv.constant0._Z6CreatePdm,"a",@progbits
	.sectionflags	@""
	.align	4
.nv.constant0._Z6CreatePdm:
	.zero		912


//--------------------- SYMBOLS --------------------------

	.type		.nv.reservedSmem.offset0,@object
	.size		.nv.reservedSmem.offset0,0x4
